	.headerflags	@"EF_CUDA_TEXMODE_UNIFIED EF_CUDA_64BIT_ADDRESS EF_CUDA_ACCELERATORS EF_CUDA_SM90 EF_CUDA_VIRTUAL_SM(EF_CUDA_SM90)"
	.elftype	@"ET_EXEC"


//--------------------- .nv.info                  --------------------------
	.section	.nv.info,"",@"SHT_CUDA_INFO"
	.align	4


	//----- nvinfo : EIATTR_REGCOUNT
	.align		4
        /*0000*/ 	.byte	0x04, 0x2f
        /*0002*/ 	.short	(.L_1 - .L_0)
	.align		4
.L_0:
        /*0004*/ 	.word	index@(triton_poi_fused__unsafe_index_add_mul_sub_32)
        /*0008*/ 	.word	0x00000022


	//----- nvinfo : EIATTR_MIN_STACK_SIZE
	.align		4
.L_1:
        /*000c*/ 	.byte	0x04, 0x12
        /*000e*/ 	.short	(.L_3 - .L_2)
	.align		4
.L_2:
        /*0010*/ 	.word	index@(triton_poi_fused__unsafe_index_add_mul_sub_32)
        /*0014*/ 	.word	0x00000000


	//----- nvinfo : EIATTR_FRAME_SIZE
	.align		4
.L_3:
        /*0018*/ 	.byte	0x04, 0x11
        /*001a*/ 	.short	(.L_5 - .L_4)
	.align		4
.L_4:
        /*001c*/ 	.word	index@(triton_poi_fused__unsafe_index_add_mul_sub_32)
        /*0020*/ 	.word	0x00000000


	//----- nvinfo : EIATTR_MIN_STACK_SIZE
	.align		4
.L_5:
        /*0024*/ 	.byte	0x04, 0x12
        /*0026*/ 	.short	(.L_7 - .L_6)
	.align		4
.L_6:
        /*0028*/ 	.word	index@(triton_poi_fused__unsafe_index_add_mul_sub_32)
        /*002c*/ 	.word	0x00000000
.L_7:


//--------------------- .nv.info.triton_poi_fused__unsafe_index_add_mul_sub_32 --------------------------
	.section	.nv.info.triton_poi_fused__unsafe_index_add_mul_sub_32,"",@"SHT_CUDA_INFO"
	.sectionflags	@""
	.align	4


	//----- nvinfo : EIATTR_CUDA_API_VERSION
	.align		4
        /*0000*/ 	.byte	0x04, 0x37
        /*0002*/ 	.short	(.L_9 - .L_8)
.L_8:
        /*0004*/ 	.word	0x0000007c


	//----- nvinfo : EIATTR_KPARAM_INFO
	.align		4
.L_9:
        /*0008*/ 	.byte	0x04, 0x17
        /*000a*/ 	.short	(.L_11 - .L_10)
.L_10:
        /*000c*/ 	.word	0x00000000
        /*0010*/ 	.short	0x000a
        /*0012*/ 	.short	0x0050
        /*0014*/ 	.byte	0x00, 0xf0, 0x11, 0x00


	//----- nvinfo : EIATTR_KPARAM_INFO
	.align		4
.L_11:
        /*0018*/ 	.byte	0x04, 0x17
        /*001a*/ 	.short	(.L_13 - .L_12)
.L_12:
        /*001c*/ 	.word	0x00000000
        /*0020*/ 	.short	0x0009
        /*0022*/ 	.short	0x0048
        /*0024*/ 	.byte	0x00, 0xf4, 0x21, 0x00


	//----- nvinfo : EIATTR_KPARAM_INFO
	.align		4
.L_13:
        /*0028*/ 	.byte	0x04, 0x17
        /*002a*/ 	.short	(.L_15 - .L_14)
.L_14:
        /*002c*/ 	.word	0x00000000
        /*0030*/ 	.short	0x0008
        /*0032*/ 	.short	0x0040
        /*0034*/ 	.byte	0x00, 0xf4, 0x21, 0x00


	//----- nvinfo : EIATTR_KPARAM_INFO
	.align		4
.L_15:
        /*0038*/ 	.byte	0x04, 0x17
        /*003a*/ 	.short	(.L_17 - .L_16)
.L_16:
        /*003c*/ 	.word	0x00000000
        /*0040*/ 	.short	0x0007
        /*0042*/ 	.short	0x0038
        /*0044*/ 	.byte	0x00, 0xf4, 0x21, 0x00


	//----- nvinfo : EIATTR_KPARAM_INFO
	.align		4
.L_17:
        /*0048*/ 	.byte	0x04, 0x17
        /*004a*/ 	.short	(.L_19 - .L_18)
.L_18:
        /*004c*/ 	.word	0x00000000
        /*0050*/ 	.short	0x0006
        /*0052*/ 	.short	0x0030
        /*0054*/ 	.byte	0x00, 0xf4, 0x21, 0x00


	//----- nvinfo : EIATTR_KPARAM_INFO
	.align		4
.L_19:
        /*0058*/ 	.byte	0x04, 0x17
        /*005a*/ 	.short	(.L_21 - .L_20)
.L_20:
        /*005c*/ 	.word	0x00000000
        /*0060*/ 	.short	0x0005
        /*0062*/ 	.short	0x0028
        /*0064*/ 	.byte	0x00, 0xf4, 0x21, 0x00


	//----- nvinfo : EIATTR_KPARAM_INFO
	.align		4
.L_21:
        /*0068*/ 	.byte	0x04, 0x17
        /*006a*/ 	.short	(.L_23 - .L_22)
.L_22:
        /*006c*/ 	.word	0x00000000
        /*0070*/ 	.short	0x0004
        /*0072*/ 	.short	0x0020
        /*0074*/ 	.byte	0x00, 0xf4, 0x21, 0x00


	//----- nvinfo : EIATTR_KPARAM_INFO
	.align		4
.L_23:
        /*0078*/ 	.byte	0x04, 0x17
        /*007a*/ 	.short	(.L_25 - .L_24)
.L_24:
        /*007c*/ 	.word	0x00000000
        /*0080*/ 	.short	0x0003
        /*0082*/ 	.short	0x0018
        /*0084*/ 	.byte	0x00, 0xf4, 0x21, 0x00


	//----- nvinfo : EIATTR_KPARAM_INFO
	.align		4
.L_25:
        /*0088*/ 	.byte	0x04, 0x17
        /*008a*/ 	.short	(.L_27 - .L_26)
.L_26:
        /*008c*/ 	.word	0x00000000
        /*0090*/ 	.short	0x0002
        /*0092*/ 	.short	0x0010
        /*0094*/ 	.byte	0x00, 0xf4, 0x21, 0x00


	//----- nvinfo : EIATTR_KPARAM_INFO
	.align		4
.L_27:
        /*0098*/ 	.byte	0x04, 0x17
        /*009a*/ 	.short	(.L_29 - .L_28)
.L_28:
        /*009c*/ 	.word	0x00000000
        /*00a0*/ 	.short	0x0001
        /*00a2*/ 	.short	0x0008
        /*00a4*/ 	.byte	0x00, 0xf4, 0x21, 0x00


	//----- nvinfo : EIATTR_KPARAM_INFO
	.align		4
.L_29:
        /*00a8*/ 	.byte	0x04, 0x17
        /*00aa*/ 	.short	(.L_31 - .L_30)
.L_30:
        /*00ac*/ 	.word	0x00000000
        /*00b0*/ 	.short	0x0000
        /*00b2*/ 	.short	0x0000
        /*00b4*/ 	.byte	0x00, 0xf4, 0x21, 0x00


	//----- nvinfo : EIATTR_SPARSE_MMA_MASK
	.align		4
.L_31:
        /*00b8*/ 	.byte	0x03, 0x50
        /*00ba*/ 	.short	0x0000


	//----- nvinfo : EIATTR_MAXREG_COUNT
	.align		4
        /*00bc*/ 	.byte	0x03, 0x1b
        /*00be*/ 	.short	0x00ff


	//----- nvinfo : EIATTR_EXIT_INSTR_OFFSETS
	.align		4
        /*00c0*/ 	.byte	0x04, 0x1c
        /*00c2*/ 	.short	(.L_33 - .L_32)


	//   ....[0]....
.L_32:
        /*00c4*/ 	.word	0x00000b40


	//----- nvinfo : EIATTR_REQNTID
	.align		4
.L_33:
        /*00c8*/ 	.byte	0x04, 0x10
        /*00ca*/ 	.short	(.L_35 - .L_34)
.L_34:
        /*00cc*/ 	.word	0x00000100
        /*00d0*/ 	.word	0x00000001
        /*00d4*/ 	.word	0x00000001


	//----- nvinfo : EIATTR_CBANK_PARAM_SIZE
	.align		4
.L_35:
        /*00d8*/ 	.byte	0x03, 0x19
        /*00da*/ 	.short	0x0054


	//----- nvinfo : EIATTR_PARAM_CBANK
	.align		4
        /*00dc*/ 	.byte	0x04, 0x0a
        /*00de*/ 	.short	(.L_37 - .L_36)
	.align		4
.L_36:
        /*00e0*/ 	.word	index@(.nv.constant0.triton_poi_fused__unsafe_index_add_mul_sub_32)
        /*00e4*/ 	.short	0x0210
        /*00e6*/ 	.short	0x0054


	//----- nvinfo : EIATTR_SW_WAR
	.align		4
.L_37:
        /*00e8*/ 	.byte	0x04, 0x36
        /*00ea*/ 	.short	(.L_39 - .L_38)
.L_38:
        /*00ec*/ 	.word	0x00000008
.L_39:


//--------------------- .nv.callgraph             --------------------------
	.section	.nv.callgraph,"",@"SHT_CUDA_CALLGRAPH"
	.align	4
	.sectionentsize	8
	.align		4
        /*0000*/ 	.word	0x00000000
	.align		4
        /*0004*/ 	.word	0xffffffff
	.align		4
        /*0008*/ 	.word	0x00000000
	.align		4
        /*000c*/ 	.word	0xfffffffe
	.align		4
        /*0010*/ 	.word	0x00000000
	.align		4
        /*0014*/ 	.word	0xfffffffd
	.align		4
        /*0018*/ 	.word	0x00000000
	.align		4
        /*001c*/ 	.word	0xfffffffc


//--------------------- .text.triton_poi_fused__unsafe_index_add_mul_sub_32 --------------------------
	.section	.text.triton_poi_fused__unsafe_index_add_mul_sub_32,"ax",@progbits
	.align	128
        .global         triton_poi_fused__unsafe_index_add_mul_sub_32
        .type           triton_poi_fused__unsafe_index_add_mul_sub_32,@function
        .size           triton_poi_fused__unsafe_index_add_mul_sub_32,(.L_x_1 - triton_poi_fused__unsafe_index_add_mul_sub_32)
        .other          triton_poi_fused__unsafe_index_add_mul_sub_32,@"STO_CUDA_ENTRY STV_DEFAULT"
triton_poi_fused__unsafe_index_add_mul_sub_32:
.text.triton_poi_fused__unsafe_index_add_mul_sub_32:
[----:B------:R-:W-:Y:S01]  /*0000*/  LDC R1, c[0x0][0x28] ;  /* 0x00000a00ff017b82 */ /* 0x000fe20000000800 */
[----:B------:R-:W1:Y:S07]  /*0010*/  S2R R0, SR_TID.X ;  /* 0x0000000000007919 */ /* 0x000e6e0000002100 */
[----:B------:R-:W2:Y:S01]  /*0020*/  LDC.64 R12, c[0x0][0x210] ;  /* 0x00008400ff0c7b82 */ /* 0x000ea20000000a00 */
[----:B------:R-:W-:Y:S01]  /*0030*/  ULDC.64 UR4, c[0x0][0x208] ;  /* 0x0000820000047ab9 */ /* 0x000fe20000000a00 */
[----:B------:R-:W-:Y:S01]  /*0040*/  ULDC.64 UR8, c[0x0][0x238] ;  /* 0x00008e0000087ab9 */ /* 0x000fe20000000a00 */
[----:B------:R-:W3:Y:S01]  /*0050*/  S2R R3, SR_CTAID.X ;  /* 0x0000000000037919 */ /* 0x000ee20000002500 */
[----:B------:R-:W-:-:S04]  /*0060*/  ULDC.64 UR6, c[0x0][0x220] ;  /* 0x0000880000067ab9 */ /* 0x000fc80000000a00 */
[----:B------:R-:W4:Y:S01]  /*0070*/  LDC.64 R8, c[0x0][0x228] ;  /* 0x00008a00ff087b82 */ /* 0x000f220000000a00 */
[----:B-1----:R-:W-:-:S05]  /*0080*/  IMAD.SHL.U32 R0, R0, 0x2, RZ ;  /* 0x0000000200007824 */ /* 0x002fca00078e00ff */
[----:B------:R-:W-:-:S05]  /*0090*/  LOP3.LUT R0, R0, 0x1fe, RZ, 0xc0, !PT ;  /* 0x000001fe00007812 */ /* 0x000fca00078ec0ff */
[----:B---3--:R-:W-:-:S05]  /*00a0*/  IMAD R0, R3, 0x200, R0 ;  /* 0x0000020003007824 */ /* 0x008fca00078e0200 */
[----:B------:R-:W-:-:S04]  /*00b0*/  SHF.R.S32.HI R5, RZ, 0x1f, R0 ;  /* 0x0000001fff057819 */ /* 0x000fc80000011400 */
[----:B------:R-:W-:Y:S02]  /*00c0*/  LEA.HI R6, R5, R0, RZ, 0x6 ;  /* 0x0000000005067211 */ /* 0x000fe400078f30ff */
[----:B------:R-:W1:Y:S02]  /*00d0*/  LDC.64 R4, c[0x0][0x218] ;  /* 0x00008600ff047b82 */ /* 0x000e640000000a00 */
[----:B------:R-:W-:-:S04]  /*00e0*/  SHF.R.S32.HI R2, RZ, 0x6, R6 ;  /* 0x00000006ff027819 */ /* 0x000fc80000011406 */
[----:B------:R-:W-:-:S04]  /*00f0*/  LEA.HI R7, R2, R2, RZ, 0x6 ;  /* 0x0000000202077211 */ /* 0x000fc800078f30ff */
[----:B------:R-:W-:-:S05]  /*0100*/  LOP3.LUT R7, R7, 0xffffffc0, RZ, 0xc0, !PT ;  /* 0xffffffc007077812 */ /* 0x000fca00078ec0ff */
[----:B------:R-:W-:Y:S01]  /*0110*/  IMAD.IADD R2, R2, 0x1, -R7 ;  /* 0x0000000102027824 */ /* 0x000fe200078e0a07 */
[----:B------:R-:W-:-:S03]  /*0120*/  LOP3.LUT R7, R6, 0xffffffc0, RZ, 0xc0, !PT ;  /* 0xffffffc006077812 */ /* 0x000fc600078ec0ff */
[----:B--2---:R-:W-:-:S04]  /*0130*/  IMAD.WIDE R12, R2, 0x8, R12 ;  /* 0x00000008020c7825 */ /* 0x004fc800078e020c */
[----:B------:R-:W-:Y:S02]  /*0140*/  IMAD.IADD R18, R0, 0x1, -R7 ;  /* 0x0000000100127824 */ /* 0x000fe400078e0a07 */
[----:B------:R-:W2:Y:S02]  /*0150*/  LDG.E.EL.64 R12, desc[UR4][R12.64] ;  /* 0x000000040c0c7981 */ /* 0x000ea4000c2e1b00 */
[----:B-1----:R-:W-:-:S06]  /*0160*/  IMAD.WIDE R4, R18, 0x8, R4 ;  /* 0x0000000812047825 */ /* 0x002fcc00078e0204 */
[----:B------:R-:W3:Y:S01]  /*0170*/  LDG.E.EL.128 R4, desc[UR4][R4.64] ;  /* 0x0000000404047981 */ /* 0x000ee2000c2e1d00 */
[----:B----4-:R-:W-:-:S06]  /*0180*/  IMAD.WIDE R8, R18, 0x8, R8 ;  /* 0x0000000812087825 */ /* 0x010fcc00078e0208 */
[----:B------:R-:W4:Y:S01]  /*0190*/  LDG.E.EL.128 R8, desc[UR4][R8.64] ;  /* 0x0000000408087981 */ /* 0x000f22000c2e1d00 */
[----:B------:R-:W-:Y:S02]  /*01a0*/  SHF.R.S32.HI R16, RZ, 0x16, R3 ;  /* 0x00000016ff107819 */ /* 0x000fe40000011403 */
[----:B------:R-:W-:Y:S02]  /*01b0*/  SHF.R.S32.HI R19, RZ, 0x1f, R0 ;  /* 0x0000001fff137819 */ /* 0x000fe40000011400 */
[----:B--2---:R-:W-:-:S04]  /*01c0*/  SHF.R.U32.HI R15, RZ, 0x1a, R13 ;  /* 0x0000001aff0f7819 */ /* 0x004fc8000001160d */
[----:B------:R-:W-:Y:S02]  /*01d0*/  LOP3.LUT R15, R15, 0x20, RZ, 0xc0, !PT ;  /* 0x000000200f0f7812 */ /* 0x000fe400078ec0ff */
[----:B---3--:R-:W-:Y:S02]  /*01e0*/  SHF.R.U32.HI R14, RZ, 0x1a, R5 ;  /* 0x0000001aff0e7819 */ /* 0x008fe40000011605 */
[----:B------:R-:W-:Y:S02]  /*01f0*/  IADD3 R15, P0, R12, R15, RZ ;  /* 0x0000000f0c0f7210 */ /* 0x000fe40007f1e0ff */
[----:B------:R-:W-:-:S03]  /*0200*/  LOP3.LUT R3, R14, 0x20, RZ, 0xc0, !PT ;  /* 0x000000200e037812 */ /* 0x000fc600078ec0ff */
[----:B------:R-:W-:Y:S01]  /*0210*/  IMAD.X R12, RZ, RZ, R13, P0 ;  /* 0x000000ffff0c7224 */ /* 0x000fe200000e060d */
[----:B------:R-:W-:Y:S01]  /*0220*/  IADD3 R14, P0, R4, R3, RZ ;  /* 0x00000003040e7210 */ /* 0x000fe20007f1e0ff */
[C---:B------:R-:W-:Y:S01]  /*0230*/  IMAD.SHL.U32 R3, R15.reuse, 0x20, RZ ;  /* 0x000000200f037824 */ /* 0x040fe200078e00ff */
[----:B------:R-:W-:Y:S02]  /*0240*/  SGXT R13, R16, 0x1 ;  /* 0x00000001100d781a */ /* 0x000fe40000000200 */
[----:B------:R-:W-:Y:S01]  /*0250*/  SHF.L.U64.HI R4, R15, 0x5, R12 ;  /* 0x000000050f047819 */ /* 0x000fe2000001020c */
[----:B------:R-:W-:Y:S01]  /*0260*/  IMAD.X R24, RZ, RZ, R5, P0 ;  /* 0x000000ffff187224 */ /* 0x000fe200000e0605 */
[----:B------:R-:W-:Y:S02]  /*0270*/  LEA.HI R13, R13, R0, RZ, 0xc ;  /* 0x000000000d0d7211 */ /* 0x000fe400078f60ff */
[----:B------:R-:W-:Y:S02]  /*0280*/  IADD3 R28, P0, R3, R14, RZ ;  /* 0x0000000e031c7210 */ /* 0x000fe40007f1e0ff */
[----:B------:R-:W-:-:S02]  /*0290*/  SHF.R.S32.HI R20, RZ, 0xc, R13 ;  /* 0x0000000cff147819 */ /* 0x000fc4000001140d */
[----:B----4-:R-:W-:Y:S01]  /*02a0*/  SHF.R.U32.HI R13, RZ, 0x1a, R9 ;  /* 0x0000001aff0d7819 */ /* 0x010fe20000011609 */
[----:B------:R-:W-:Y:S01]  /*02b0*/  IMAD.X R15, R4, 0x1, R24, P0 ;  /* 0x00000001040f7824 */ /* 0x000fe200000e0618 */
[----:B------:R-:W-:Y:S02]  /*02c0*/  LEA.HI R5, R20, R20, RZ, 0x6 ;  /* 0x0000001414057211 */ /* 0x000fe400078f30ff */
[----:B------:R-:W-:Y:S02]  /*02d0*/  LOP3.LUT R13, R13, 0x20, RZ, 0xc0, !PT ;  /* 0x000000200d0d7812 */ /* 0x000fe400078ec0ff */
[C---:B------:R-:W-:Y:S01]  /*02e0*/  SHF.L.U64.HI R15, R28.reuse, 0x2, R15 ;  /* 0x000000021c0f7819 */ /* 0x040fe2000001020f */
[----:B------:R-:W-:Y:S01]  /*02f0*/  IMAD.SHL.U32 R28, R28, 0x4, RZ ;  /* 0x000000041c1c7824 */ /* 0x000fe200078e00ff */
[----:B------:R-:W-:-:S04]  /*0300*/  LOP3.LUT R5, R5, 0x3fffc0, RZ, 0xc0, !PT ;  /* 0x003fffc005057812 */ /* 0x000fc800078ec0ff */
[----:B------:R-:W-:Y:S01]  /*0310*/  IADD3 R16, P0, R28, UR8, RZ ;  /* 0x000000081c107c10 */ /* 0x000fe2000ff1e0ff */
[----:B------:R-:W-:-:S03]  /*0320*/  IMAD.IADD R5, R20, 0x1, -R5 ;  /* 0x0000000114057824 */ /* 0x000fc600078e0a05 */
[----:B------:R-:W-:Y:S01]  /*0330*/  IADD3.X R17, R15, UR9, RZ, P0, !PT ;  /* 0x000000090f117c10 */ /* 0x000fe200087fe4ff */
[----:B------:R-:W-:Y:S01]  /*0340*/  IMAD.SHL.U32 R12, R5, 0x400, RZ ;  /* 0x00000400050c7824 */ /* 0x000fe200078e00ff */
[----:B------:R-:W-:Y:S02]  /*0350*/  LEA.HI R5, R19, R0, RZ, 0x12 ;  /* 0x0000000013057211 */ /* 0x000fe400078f90ff */
[----:B------:R-:W-:Y:S01]  /*0360*/  IADD3 R13, P0, R8, R13, RZ ;  /* 0x0000000d080d7210 */ /* 0x000fe20007f1e0ff */
[----:B------:R-:W-:Y:S01]  /*0370*/  IMAD.WIDE R16, R12, 0x4, R16 ;  /* 0x000000040c107825 */ /* 0x000fe200078e0210 */
[----:B------:R-:W-:-:S03]  /*0380*/  LOP3.LUT R8, R5, 0xfffc0000, RZ, 0xc0, !PT ;  /* 0xfffc000005087812 */ /* 0x000fc600078ec0ff */
[----:B------:R-:W-:Y:S01]  /*0390*/  IMAD.X R22, RZ, RZ, R9, P0 ;  /* 0x000000ffff167224 */ /* 0x000fe200000e0609 */
[----:B------:R-:W-:Y:S01]  /*03a0*/  IADD3 R25, P0, R13, R3, RZ ;  /* 0x000000030d197210 */ /* 0x000fe20007f1e0ff */
[----:B------:R-:W-:-:S04]  /*03b0*/  IMAD.WIDE R16, R8, 0x4, R16 ;  /* 0x0000000408107825 */ /* 0x000fc800078e0210 */
[----:B------:R-:W-:Y:S01]  /*03c0*/  IMAD.X R30, R22, 0x1, R4, P0 ;  /* 0x00000001161e7824 */ /* 0x000fe200000e0604 */
[----:B------:R1:W2:Y:S01]  /*03d0*/  LDG.E.EL R23, desc[UR4][R16.64] ;  /* 0x0000000410177981 */ /* 0x0002a2000c2e1900 */
[----:B------:R-:W-:Y:S01]  /*03e0*/  IMAD.SHL.U32 R26, R25, 0x4, RZ ;  /* 0x00000004191a7824 */ /* 0x000fe200078e00ff */
[----:B-1----:R-:W1:Y:S02]  /*03f0*/  LDC.64 R16, c[0x0][0x230] ;  /* 0x00008c00ff107b82 */ /* 0x002e640000000a00 */
[----:B-1----:R-:W-:-:S06]  /*0400*/  IMAD.WIDE R16, R18, 0x4, R16 ;  /* 0x0000000412107825 */ /* 0x002fcc00078e0210 */
[----:B------:R-:W1:Y:S01]  /*0410*/  LDC.64 R18, c[0x0][0x240] ;  /* 0x00009000ff127b82 */ /* 0x000e620000000a00 */
[----:B------:R-:W-:Y:S01]  /*0420*/  SHF.L.U64.HI R25, R25, 0x2, R30 ;  /* 0x0000000219197819 */ /* 0x000fe2000001021e */
[----:B------:R-:W3:Y:S01]  /*0430*/  LDG.E.EL.64 R16, desc[UR4][R16.64] ;  /* 0x0000000410107981 */ /* 0x000ee2000c2e1b00 */
[----:B-1----:R-:W-:-:S06]  /*0440*/  IMAD.WIDE R18, R2, 0x8, R18 ;  /* 0x0000000802127825 */ /* 0x002fcc00078e0212 */
[----:B------:R-:W4:Y:S01]  /*0450*/  LDG.E.EL.64 R18, desc[UR4][R18.64] ;  /* 0x0000000412127981 */ /* 0x000f22000c2e1b00 */
[----:B------:R-:W-:-:S04]  /*0460*/  IADD3 R30, P0, R26, UR8, RZ ;  /* 0x000000081a1e7c10 */ /* 0x000fc8000ff1e0ff */
[----:B------:R-:W-:-:S03]  /*0470*/  IADD3.X R31, R25, UR9, RZ, P0, !PT ;  /* 0x00000009191f7c10 */ /* 0x000fc600087fe4ff */
[----:B------:R-:W-:-:S04]  /*0480*/  IMAD.WIDE R30, R12, 0x4, R30 ;  /* 0x000000040c1e7825 */ /* 0x000fc800078e021e */
[----:B------:R-:W-:-:S05]  /*0490*/  IMAD.WIDE R30, R8, 0x4, R30 ;  /* 0x00000004081e7825 */ /* 0x000fca00078e021e */
[----:B------:R1:W2:Y:S01]  /*04a0*/  LDG.E.EL R21, desc[UR4][R30.64] ;  /* 0x000000041e157981 */ /* 0x0002a2000c2e1900 */
[----:B------:R-:W-:-:S04]  /*04b0*/  IADD3 R28, P0, R28, UR6, RZ ;  /* 0x000000061c1c7c10 */ /* 0x000fc8000ff1e0ff */
[----:B------:R-:W-:Y:S01]  /*04c0*/  IADD3.X R29, R15, UR7, RZ, P0, !PT ;  /* 0x000000070f1d7c10 */ /* 0x000fe200087fe4ff */
[----:B------:R-:W-:Y:S01]  /*04d0*/  IMAD.SHL.U32 R15, R20, 0x400, RZ ;  /* 0x00000400140f7824 */ /* 0x000fe200078e00ff */
[----:B-1----:R-:W-:-:S04]  /*04e0*/  SHF.R.U32.HI R31, RZ, 0x1a, R7 ;  /* 0x0000001aff1f7819 */ /* 0x002fc80000011607 */
[----:B------:R-:W-:Y:S01]  /*04f0*/  LOP3.LUT R31, R31, 0x20, RZ, 0xc0, !PT ;  /* 0x000000201f1f7812 */ /* 0x000fe200078ec0ff */
[----:B------:R-:W-:-:S05]  /*0500*/  IMAD.WIDE R28, R15, 0x4, R28 ;  /* 0x000000040f1c7825 */ /* 0x000fca00078e021c */
[----:B------:R1:W5:Y:S01]  /*0510*/  LDG.E.EL R9, desc[UR4][R28.64] ;  /* 0x000000041c097981 */ /* 0x000362000c2e1900 */
[----:B----4-:R-:W-:-:S04]  /*0520*/  SHF.R.U32.HI R27, RZ, 0x1a, R19 ;  /* 0x0000001aff1b7819 */ /* 0x010fc80000011613 */
[----:B------:R-:W-:-:S04]  /*0530*/  LOP3.LUT R27, R27, 0x20, RZ, 0xc0, !PT ;  /* 0x000000201b1b7812 */ /* 0x000fc800078ec0ff */
[----:B------:R-:W-:-:S05]  /*0540*/  IADD3 R20, P0, R18, R27, RZ ;  /* 0x0000001b12147210 */ /* 0x000fca0007f1e0ff */
[----:B------:R-:W-:Y:S01]  /*0550*/  IMAD.X R27, RZ, RZ, R19, P0 ;  /* 0x000000ffff1b7224 */ /* 0x000fe200000e0613 */
[----:B------:R-:W-:-:S04]  /*0560*/  LEA R18, P0, R14, UR8, 0x2 ;  /* 0x000000080e127c11 */ /* 0x000fc8000f8010ff */
[----:B------:R-:W-:Y:S02]  /*0570*/  LEA.HI.X R19, R14, UR9, R24, 0x2, P0 ;  /* 0x000000090e137c11 */ /* 0x000fe400080f1418 */
[----:B------:R-:W-:Y:S02]  /*0580*/  IADD3 R14, P0, R6, R31, RZ ;  /* 0x0000001f060e7210 */ /* 0x000fe40007f1e0ff */
[C---:B------:R-:W-:Y:S01]  /*0590*/  SHF.L.U64.HI R6, R20.reuse, 0x7, R27 ;  /* 0x0000000714067819 */ /* 0x040fe2000001021b */
[----:B------:R-:W-:Y:S02]  /*05a0*/  IMAD.SHL.U32 R20, R20, 0x80, RZ ;  /* 0x0000008014147824 */ /* 0x000fe400078e00ff */
[----:B------:R-:W-:Y:S01]  /*05b0*/  IMAD.X R24, RZ, RZ, R7, P0 ;  /* 0x000000ffff187224 */ /* 0x000fe200000e0607 */
[----:B------:R-:W-:Y:S02]  /*05c0*/  SHF.R.U32.HI R7, RZ, 0x1a, R11 ;  /* 0x0000001aff077819 */ /* 0x000fe4000001160b */
[----:B------:R-:W-:-:S02]  /*05d0*/  IADD3 R26, P0, R26, UR6, RZ ;  /* 0x000000061a1a7c10 */ /* 0x000fc4000ff1e0ff */
[----:B------:R-:W-:Y:S02]  /*05e0*/  LOP3.LUT R7, R7, 0x20, RZ, 0xc0, !PT ;  /* 0x0000002007077812 */ /* 0x000fe400078ec0ff */
[----:B------:R-:W-:Y:S02]  /*05f0*/  IADD3 R18, P1, R20, R18, RZ ;  /* 0x0000001214127210 */ /* 0x000fe40007f3e0ff */
[----:B------:R-:W-:Y:S02]  /*0600*/  IADD3.X R27, R25, UR7, RZ, P0, !PT ;  /* 0x00000007191b7c10 */ /* 0x000fe400087fe4ff */
[----:B------:R-:W-:Y:S01]  /*0610*/  IADD3 R7, P0, R10, R7, RZ ;  /* 0x000000070a077210 */ /* 0x000fe20007f1e0ff */
[----:B------:R-:W-:Y:S02]  /*0620*/  IMAD.X R19, R6, 0x1, R19, P1 ;  /* 0x0000000106137824 */ /* 0x000fe400008e0613 */
[----:B------:R-:W-:-:S04]  /*0630*/  IMAD.WIDE R26, R15, 0x4, R26 ;  /* 0x000000040f1a7825 */ /* 0x000fc800078e021a */
[----:B------:R-:W-:Y:S01]  /*0640*/  IMAD.X R25, RZ, RZ, R11, P0 ;  /* 0x000000ffff197224 */ /* 0x000fe200000e060b */
[----:B-1----:R-:W-:Y:S01]  /*0650*/  IADD3 R28, P0, R3, R14, RZ ;  /* 0x0000000e031c7210 */ /* 0x002fe20007f1e0ff */
[----:B------:R-:W-:-:S04]  /*0660*/  IMAD.WIDE R18, R12, 0x4, R18 ;  /* 0x000000040c127825 */ /* 0x000fc800078e0212 */
[----:B--2---:R-:W-:Y:S01]  /*0670*/  FADD R21, -R23, R21 ;  /* 0x0000001517157221 */ /* 0x004fe20000000100 */
[----:B------:R1:W5:Y:S01]  /*0680*/  LDG.E.EL R26, desc[UR4][R26.64] ;  /* 0x000000041a1a7981 */ /* 0x000362000c2e1900 */
[----:B------:R-:W-:Y:S02]  /*0690*/  IMAD.X R29, R4, 0x1, R24, P0 ;  /* 0x00000001041d7824 */ /* 0x000fe400000e0618 */
[----:B------:R-:W-:Y:S02]  /*06a0*/  IMAD.SHL.U32 R11, R28, 0x4, RZ ;  /* 0x000000041c0b7824 */ /* 0x000fe400078e00ff */
[----:B------:R-:W-:Y:S01]  /*06b0*/  IMAD.WIDE R18, R8, 0x4, R18 ;  /* 0x0000000408127825 */ /* 0x000fe200078e0212 */
[----:B------:R-:W-:Y:S02]  /*06c0*/  SHF.L.U64.HI R28, R28, 0x2, R29 ;  /* 0x000000021c1c7819 */ /* 0x000fe4000001021d */
[C---:B-1----:R-:W-:Y:S01]  /*06d0*/  LEA R27, P0, R13.reuse, UR8, 0x2 ;  /* 0x000000080d1b7c11 */ /* 0x042fe2000f8010ff */
[----:B---3--:R-:W-:Y:S01]  /*06e0*/  FFMA R23, R16, R21, R23 ;  /* 0x0000001510177223 */ /* 0x008fe20000000017 */
[----:B------:R-:W-:Y:S01]  /*06f0*/  IADD3 R10, P1, R11, UR8, RZ ;  /* 0x000000080b0a7c10 */ /* 0x000fe2000ff3e0ff */
[----:B------:R1:W2:Y:S01]  /*0700*/  LDG.E.EL R21, desc[UR4][R18.64] ;  /* 0x0000000412157981 */ /* 0x0002a2000c2e1900 */
[----:B------:R-:W-:-:S02]  /*0710*/  LEA.HI.X R13, R13, UR9, R22, 0x2, P0 ;  /* 0x000000090d0d7c11 */ /* 0x000fc400080f1416 */
[----:B-1----:R-:W-:Y:S02]  /*0720*/  IADD3 R18, P0, R11, UR6, RZ ;  /* 0x000000060b127c10 */ /* 0x002fe4000ff1e0ff */
[----:B------:R-:W-:Y:S02]  /*0730*/  IADD3.X R11, R28, UR9, RZ, P1, !PT ;  /* 0x000000091c0b7c10 */ /* 0x000fe40008ffe4ff */
[----:B------:R-:W-:Y:S01]  /*0740*/  IADD3.X R19, R28, UR7, RZ, P0, !PT ;  /* 0x000000071c137c10 */ /* 0x000fe200087fe4ff */
[----:B------:R-:W-:-:S04]  /*0750*/  IMAD.WIDE R10, R12, 0x4, R10 ;  /* 0x000000040c0a7825 */ /* 0x000fc800078e020a */
[----:B------:R-:W-:-:S04]  /*0760*/  IMAD.WIDE R18, R15, 0x4, R18 ;  /* 0x000000040f127825 */ /* 0x000fc800078e0212 */
[----:B------:R-:W-:Y:S02]  /*0770*/  IMAD.WIDE R10, R8, 0x4, R10 ;  /* 0x00000004080a7825 */ /* 0x000fe400078e020a */
[----:B------:R-:W3:Y:S01]  /*0780*/  LDG.E.EL R18, desc[UR4][R18.64] ;  /* 0x0000000412127981 */ /* 0x000ee2000c2e1900 */
[C---:B------:R-:W-:Y:S02]  /*0790*/  LEA R22, P1, R14.reuse, UR8, 0x2 ;  /* 0x000000080e167c11 */ /* 0x040fe4000f8210ff */
[----:B------:R-:W-:Y:S01]  /*07a0*/  IADD3 R3, P0, R7, R3, RZ ;  /* 0x0000000307037210 */ /* 0x000fe20007f1e0ff */
[----:B------:R1:W4:Y:S01]  /*07b0*/  LDG.E.EL R19, desc[UR4][R10.64] ;  /* 0x000000040a137981 */ /* 0x000322000c2e1900 */
[----:B------:R-:W-:Y:S02]  /*07c0*/  LEA.HI.X R14, R14, UR9, R24, 0x2, P1 ;  /* 0x000000090e0e7c11 */ /* 0x000fe400088f1418 */
[----:B-1----:R-:W-:-:S05]  /*07d0*/  IADD3 R10, P2, R27, R20, RZ ;  /* 0x000000141b0a7210 */ /* 0x002fca0007f5e0ff */
[----:B------:R-:W-:Y:S01]  /*07e0*/  IMAD.X R11, R13, 0x1, R6, P2 ;  /* 0x000000010d0b7824 */ /* 0x000fe200010e0606 */
[----:B------:R-:W-:Y:S01]  /*07f0*/  LEA R13, P1, R7, UR8, 0x2 ;  /* 0x00000008070d7c11 */ /* 0x000fe2000f8210ff */
[----:B------:R-:W-:-:S03]  /*0800*/  IMAD.X R4, R25, 0x1, R4, P0 ;  /* 0x0000000119047824 */ /* 0x000fc600000e0604 */
[----:B------:R-:W-:Y:S01]  /*0810*/  IADD3 R28, P2, R13, R20, RZ ;  /* 0x000000140d1c7210 */ /* 0x000fe20007f5e0ff */
[----:B------:R-:W-:Y:S01]  /*0820*/  IMAD.SHL.U32 R13, R3, 0x4, RZ ;  /* 0x00000004030d7824 */ /* 0x000fe200078e00ff */
[----:B------:R-:W-:Y:S02]  /*0830*/  LEA.HI.X R7, R7, UR9, R25, 0x2, P1 ;  /* 0x0000000907077c11 */ /* 0x000fe400088f1419 */
[----:B------:R-:W-:Y:S01]  /*0840*/  IADD3 R24, P1, R22, R20, RZ ;  /* 0x0000001416187210 */ /* 0x000fe20007f3e0ff */
[----:B------:R-:W-:Y:S01]  /*0850*/  IMAD.WIDE R10, R12, 0x4, R10 ;  /* 0x000000040c0a7825 */ /* 0x000fe200078e020a */
[----:B------:R-:W-:Y:S02]  /*0860*/  SHF.L.U64.HI R4, R3, 0x2, R4 ;  /* 0x0000000203047819 */ /* 0x000fe40000010204 */
[----:B------:R-:W-:Y:S01]  /*0870*/  IADD3 R30, P0, R13, UR8, RZ ;  /* 0x000000080d1e7c10 */ /* 0x000fe2000ff1e0ff */
[--C-:B------:R-:W-:Y:S02]  /*0880*/  IMAD.X R25, R14, 0x1, R6.reuse, P1 ;  /* 0x000000010e197824 */ /* 0x100fe400008e0606 */
[----:B------:R-:W-:Y:S01]  /*0890*/  IMAD.X R29, R7, 0x1, R6, P2 ;  /* 0x00000001071d7824 */ /* 0x000fe200010e0606 */
[----:B------:R-:W-:Y:S01]  /*08a0*/  IADD3.X R31, R4, UR9, RZ, P0, !PT ;  /* 0x00000009041f7c10 */ /* 0x000fe200087fe4ff */
[----:B------:R-:W1:Y:S01]  /*08b0*/  LDC.64 R6, c[0x0][0x248] ;  /* 0x00009200ff067b82 */ /* 0x000e620000000a00 */
[----:B------:R-:W-:-:S04]  /*08c0*/  IMAD.WIDE R10, R8, 0x4, R10 ;  /* 0x00000004080a7825 */ /* 0x000fc800078e020a */
[C---:B------:R-:W-:Y:S01]  /*08d0*/  IMAD.WIDE R30, R12.reuse, 0x4, R30 ;  /* 0x000000040c1e7825 */ /* 0x040fe200078e021e */
[----:B------:R1:W2:Y:S03]  /*08e0*/  LDG.E.EL R3, desc[UR4][R10.64] ;  /* 0x000000040a037981 */ /* 0x0002a6000c2e1900 */
[----:B------:R-:W-:-:S04]  /*08f0*/  IMAD.WIDE R24, R12, 0x4, R24 ;  /* 0x000000040c187825 */ /* 0x000fc800078e0218 */
[----:B------:R-:W-:Y:S01]  /*0900*/  IMAD.WIDE R28, R12, 0x4, R28 ;  /* 0x000000040c1c7825 */ /* 0x000fe200078e021c */
[----:B01----:R-:W-:-:S03]  /*0910*/  IADD3 R10, P0, R13, UR6, RZ ;  /* 0x000000060d0a7c10 */ /* 0x003fc6000ff1e0ff */
[C---:B------:R-:W-:Y:S01]  /*0920*/  IMAD.WIDE R30, R8.reuse, 0x4, R30 ;  /* 0x00000004081e7825 */ /* 0x040fe200078e021e */
[----:B------:R-:W0:Y:S03]  /*0930*/  LDC.64 R12, c[0x0][0x258] ;  /* 0x00009600ff0c7b82 */ /* 0x000e260000000a00 */
[C---:B------:R-:W-:Y:S01]  /*0940*/  IMAD.WIDE R24, R8.reuse, 0x4, R24 ;  /* 0x0000000408187825 */ /* 0x040fe200078e0218 */
[----:B------:R-:W-:Y:S01]  /*0950*/  IADD3.X R11, R4, UR7, RZ, P0, !PT ;  /* 0x00000007040b7c10 */ /* 0x000fe200087fe4ff */
[----:B------:R-:W4:Y:S02]  /*0960*/  LDG.E.EL R30, desc[UR4][R30.64] ;  /* 0x000000041e1e7981 */ /* 0x000f24000c2e1900 */
[----:B------:R-:W-:Y:S02]  /*0970*/  IMAD.WIDE R28, R8, 0x4, R28 ;  /* 0x00000004081c7825 */ /* 0x000fe400078e021c */
[----:B------:R-:W3:Y:S02]  /*0980*/  LDG.E.EL R24, desc[UR4][R24.64] ;  /* 0x0000000418187981 */ /* 0x000ee4000c2e1900 */
[----:B------:R-:W-:-:S02]  /*0990*/  IMAD.WIDE R10, R15, 0x4, R10 ;  /* 0x000000040f0a7825 */ /* 0x000fc400078e020a */
[----:B------:R-:W3:Y:S02]  /*09a0*/  LDG.E.EL R29, desc[UR4][R28.64] ;  /* 0x000000041c1d7981 */ /* 0x000ee4000c2e1900 */
[----:B------:R-:W-:Y:S02]  /*09b0*/  IMAD.WIDE R14, R2, 0x4, R6 ;  /* 0x00000004020e7825 */ /* 0x000fe400078e0206 */
[----:B------:R-:W3:Y:S01]  /*09c0*/  LDG.E.EL R11, desc[UR4][R10.64] ;  /* 0x000000040a0b7981 */ /* 0x000ee2000c2e1900 */
[----:B------:R-:W1:Y:S03]  /*09d0*/  LDC.64 R6, c[0x0][0x250] ;  /* 0x00009400ff067b82 */ /* 0x000e660000000a00 */
[----:B------:R-:W3:Y:S01]  /*09e0*/  LDG.E.EL R14, desc[UR4][R14.64] ;  /* 0x000000040e0e7981 */ /* 0x000ee2000c2e1900 */
[----:B------:R-:W-:-:S05]  /*09f0*/  IMAD.SHL.U32 R5, R5, 0x2, RZ ;  /* 0x0000000205057824 */ /* 0x000fca00078e00ff */
[----:B------:R-:W-:Y:S01]  /*0a00*/  LOP3.LUT R5, R5, 0xfff80000, RZ, 0xc0, !PT ;  /* 0xfff8000005057812 */ /* 0x000fe200078ec0ff */
[----:B-1----:R-:W-:-:S04]  /*0a10*/  IMAD.WIDE R6, R0, 0x4, R6 ;  /* 0x0000000400067825 */ /* 0x002fc800078e0206 */
[----:B-----5:R-:W-:Y:S01]  /*0a20*/  FADD R26, -R9, R26 ;  /* 0x0000001a091a7221 */ /* 0x020fe20000000100 */
[----:B--2---:R-:W-:Y:S01]  /*0a30*/  FADD R2, -R21, R3 ;  /* 0x0000000315027221 */ /* 0x004fe20000000100 */
[----:B------:R-:W-:-:S03]  /*0a40*/  IADD3 R3, R5, R0, -R8 ;  /* 0x0000000005037210 */ /* 0x000fc60007ffe808 */
[C---:B------:R-:W-:Y:S01]  /*0a50*/  FFMA R2, R16.reuse, R2, R21 ;  /* 0x0000000210027223 */ /* 0x040fe20000000015 */
[----:B------:R-:W-:-:S03]  /*0a60*/  FFMA R16, R16, R26, R9 ;  /* 0x0000001a10107223 */ /* 0x000fc60000000009 */
[----:B------:R-:W-:Y:S01]  /*0a70*/  FADD R2, -R23, R2 ;  /* 0x0000000217027221 */ /* 0x000fe20000000100 */
[----:B----4-:R-:W-:-:S04]  /*0a80*/  FADD R30, -R19, R30 ;  /* 0x0000001e131e7221 */ /* 0x010fc80000000100 */
[----:B------:R-:W-:Y:S01]  /*0a90*/  FFMA R19, R17, R30, R19 ;  /* 0x0000001e11137223 */ /* 0x000fe20000000013 */
[----:B---3--:R-:W-:-:S04]  /*0aa0*/  FADD R29, -R24, R29 ;  /* 0x0000001d181d7221 */ /* 0x008fc80000000100 */
[----:B------:R-:W-:Y:S01]  /*0ab0*/  FFMA R24, R17, R29, R24 ;  /* 0x0000001d11187223 */ /* 0x000fe20000000018 */
[----:B------:R-:W-:-:S03]  /*0ac0*/  FADD R11, -R18, R11 ;  /* 0x0000000b120b7221 */ /* 0x000fc60000000100 */
[----:B------:R-:W-:Y:S01]  /*0ad0*/  FADD R24, -R19, R24 ;  /* 0x0000001813187221 */ /* 0x000fe20000000100 */
[----:B------:R-:W-:Y:S01]  /*0ae0*/  FFMA R17, R17, R11, R18 ;  /* 0x0000000b11117223 */ /* 0x000fe20000000012 */
[----:B0-----:R-:W-:-:S04]  /*0af0*/  IMAD.WIDE R12, R3, 0x4, R12 ;  /* 0x00000004030c7825 */ /* 0x001fc800078e020c */
[C---:B------:R-:W-:Y:S01]  /*0b00*/  FFMA R2, R14.reuse, R2, R23 ;  /* 0x000000020e027223 */ /* 0x040fe20000000017 */
[----:B------:R-:W-:Y:S01]  /*0b10*/  FFMA R3, R14, R24, R19 ;  /* 0x000000180e037223 */ /* 0x000fe20000000013 */
[----:B------:R-:W-:Y:S04]  /*0b20*/  STG.E.64 desc[UR4][R6.64], R16 ;  /* 0x0000001006007986 */ /* 0x000fe8000c101b04 */
[----:B------:R-:W-:Y:S01]  /*0b30*/  STG.E.64 desc[UR4][R12.64], R2 ;  /* 0x000000020c007986 */ /* 0x000fe2000c101b04 */
[----:B------:R-:W-:Y:S05]  /*0b40*/  EXIT ;  /* 0x000000000000794d */ /* 0x000fea0003800000 */
.L_x_0:
[----:B------:R-:W-:-:S00]  /*0b50*/  BRA `(.L_x_0) ;  /* 0xfffffffc00fc7947 */ /* 0x000fc0000383ffff */
[----:B------:R-:W-:-:S00]  /*0b60*/  NOP ;  /* 0x0000000000007918 */ /* 0x000fc00000000000 */
        /* <DEDUP_REMOVED lines=9> */
.L_x_1:


//--------------------- .nv.constant0.triton_poi_fused__unsafe_index_add_mul_sub_32 --------------------------
	.section	.nv.constant0.triton_poi_fused__unsafe_index_add_mul_sub_32,"a",@progbits
	.sectionflags	@""
	.align	4
.nv.constant0.triton_poi_fused__unsafe_index_add_mul_sub_32:
	.zero		612
